	.headerflags	@"EF_CUDA_TEXMODE_UNIFIED EF_CUDA_64BIT_ADDRESS EF_CUDA_ACCELERATORS EF_CUDA_SM90 EF_CUDA_VIRTUAL_SM(EF_CUDA_SM90)"
	.elftype	@"ET_EXEC"


//--------------------- .nv.info                  --------------------------
	.section	.nv.info,"",@"SHT_CUDA_INFO"
	.align	4


	//----- nvinfo : EIATTR_REGCOUNT
	.align		4
        /*0000*/ 	.byte	0x04, 0x2f
        /*0002*/ 	.short	(.L_3 - .L_2)
	.align		4
.L_2:
        /*0004*/ 	.word	index@(triton_poi_fused__native_batch_norm_legit_no_training_add_23)
        /*0008*/ 	.word	0x00000016


	//----- nvinfo : EIATTR_MIN_STACK_SIZE
	.align		4
.L_3:
        /*000c*/ 	.byte	0x04, 0x12
        /*000e*/ 	.short	(.L_5 - .L_4)
	.align		4
.L_4:
        /*0010*/ 	.word	index@(triton_poi_fused__native_batch_norm_legit_no_training_add_23)
        /*0014*/ 	.word	0x00000000


	//----- nvinfo : EIATTR_FRAME_SIZE
	.align		4
.L_5:
        /*0018*/ 	.byte	0x04, 0x11
        /*001a*/ 	.short	(.L_7 - .L_6)
	.align		4
.L_6:
        /*001c*/ 	.word	index@(triton_poi_fused__native_batch_norm_legit_no_training_add_23)
        /*0020*/ 	.word	0x00000000


	//----- nvinfo : EIATTR_MIN_STACK_SIZE
	.align		4
.L_7:
        /*0024*/ 	.byte	0x04, 0x12
        /*0026*/ 	.short	(.L_9 - .L_8)
	.align		4
.L_8:
        /*0028*/ 	.word	index@(triton_poi_fused__native_batch_norm_legit_no_training_add_23)
        /*002c*/ 	.word	0x00000000
.L_9:


//--------------------- .nv.info.triton_poi_fused__native_batch_norm_legit_no_training_add_23 --------------------------
	.section	.nv.info.triton_poi_fused__native_batch_norm_legit_no_training_add_23,"",@"SHT_CUDA_INFO"
	.sectionflags	@""
	.align	4


	//----- nvinfo : EIATTR_CUDA_API_VERSION
	.align		4
        /*0000*/ 	.byte	0x04, 0x37
        /*0002*/ 	.short	(.L_11 - .L_10)
.L_10:
        /*0004*/ 	.word	0x0000007c


	//----- nvinfo : EIATTR_KPARAM_INFO
	.align		4
.L_11:
        /*0008*/ 	.byte	0x04, 0x17
        /*000a*/ 	.short	(.L_13 - .L_12)
.L_12:
        /*000c*/ 	.word	0x00000000
        /*0010*/ 	.short	0x0007
        /*0012*/ 	.short	0x0038
        /*0014*/ 	.byte	0x00, 0xf0, 0x11, 0x00


	//----- nvinfo : EIATTR_KPARAM_INFO
	.align		4
.L_13:
        /*0018*/ 	.byte	0x04, 0x17
        /*001a*/ 	.short	(.L_15 - .L_14)
.L_14:
        /*001c*/ 	.word	0x00000000
        /*0020*/ 	.short	0x0006
        /*0022*/ 	.short	0x0030
        /*0024*/ 	.byte	0x00, 0xf4, 0x21, 0x00


	//----- nvinfo : EIATTR_KPARAM_INFO
	.align		4
.L_15:
        /*0028*/ 	.byte	0x04, 0x17
        /*002a*/ 	.short	(.L_17 - .L_16)
.L_16:
        /*002c*/ 	.word	0x00000000
        /*0030*/ 	.short	0x0005
        /*0032*/ 	.short	0x0028
        /*0034*/ 	.byte	0x00, 0xf4, 0x21, 0x00


	//----- nvinfo : EIATTR_KPARAM_INFO
	.align		4
.L_17:
        /*0038*/ 	.byte	0x04, 0x17
        /*003a*/ 	.short	(.L_19 - .L_18)
.L_18:
        /*003c*/ 	.word	0x00000000
        /*0040*/ 	.short	0x0004
        /*0042*/ 	.short	0x0020
        /*0044*/ 	.byte	0x00, 0xf4, 0x21, 0x00


	//----- nvinfo : EIATTR_KPARAM_INFO
	.align		4
.L_19:
        /*0048*/ 	.byte	0x04, 0x17
        /*004a*/ 	.short	(.L_21 - .L_20)
.L_20:
        /*004c*/ 	.word	0x00000000
        /*0050*/ 	.short	0x0003
        /*0052*/ 	.short	0x0018
        /*0054*/ 	.byte	0x00, 0xf4, 0x21, 0x00


	//----- nvinfo : EIATTR_KPARAM_INFO
	.align		4
.L_21:
        /*0058*/ 	.byte	0x04, 0x17
        /*005a*/ 	.short	(.L_23 - .L_22)
.L_22:
        /*005c*/ 	.word	0x00000000
        /*0060*/ 	.short	0x0002
        /*0062*/ 	.short	0x0010
        /*0064*/ 	.byte	0x00, 0xf4, 0x21, 0x00


	//----- nvinfo : EIATTR_KPARAM_INFO
	.align		4
.L_23:
        /*0068*/ 	.byte	0x04, 0x17
        /*006a*/ 	.short	(.L_25 - .L_24)
.L_24:
        /*006c*/ 	.word	0x00000000
        /*0070*/ 	.short	0x0001
        /*0072*/ 	.short	0x0008
        /*0074*/ 	.byte	0x00, 0xf4, 0x21, 0x00


	//----- nvinfo : EIATTR_KPARAM_INFO
	.align		4
.L_25:
        /*0078*/ 	.byte	0x04, 0x17
        /*007a*/ 	.short	(.L_27 - .L_26)
.L_26:
        /*007c*/ 	.word	0x00000000
        /*0080*/ 	.short	0x0000
        /*0082*/ 	.short	0x0000
        /*0084*/ 	.byte	0x00, 0xf4, 0x21, 0x00


	//----- nvinfo : EIATTR_SPARSE_MMA_MASK
	.align		4
.L_27:
        /*0088*/ 	.byte	0x03, 0x50
        /*008a*/ 	.short	0x0000


	//----- nvinfo : EIATTR_MAXREG_COUNT
	.align		4
        /*008c*/ 	.byte	0x03, 0x1b
        /*008e*/ 	.short	0x00ff


	//----- nvinfo : EIATTR_EXIT_INSTR_OFFSETS
	.align		4
        /*0090*/ 	.byte	0x04, 0x1c
        /*0092*/ 	.short	(.L_29 - .L_28)


	//   ....[0]....
.L_28:
        /*0094*/ 	.word	0x00000320


	//   ....[1]....
        /*0098*/ 	.word	0x00000340


	//----- nvinfo : EIATTR_REQNTID
	.align		4
.L_29:
        /*009c*/ 	.byte	0x04, 0x10
        /*009e*/ 	.short	(.L_31 - .L_30)
.L_30:
        /*00a0*/ 	.word	0x00000080
        /*00a4*/ 	.word	0x00000001
        /*00a8*/ 	.word	0x00000001


	//----- nvinfo : EIATTR_CBANK_PARAM_SIZE
	.align		4
.L_31:
        /*00ac*/ 	.byte	0x03, 0x19
        /*00ae*/ 	.short	0x003c


	//----- nvinfo : EIATTR_PARAM_CBANK
	.align		4
        /*00b0*/ 	.byte	0x04, 0x0a
        /*00b2*/ 	.short	(.L_33 - .L_32)
	.align		4
.L_32:
        /*00b4*/ 	.word	index@(.nv.constant0.triton_poi_fused__native_batch_norm_legit_no_training_add_23)
        /*00b8*/ 	.short	0x0210
        /*00ba*/ 	.short	0x003c


	//----- nvinfo : EIATTR_SW_WAR
	.align		4
.L_33:
        /*00bc*/ 	.byte	0x04, 0x36
        /*00be*/ 	.short	(.L_35 - .L_34)
.L_34:
        /*00c0*/ 	.word	0x00000008
.L_35:


//--------------------- .nv.callgraph             --------------------------
	.section	.nv.callgraph,"",@"SHT_CUDA_CALLGRAPH"
	.align	4
	.sectionentsize	8
	.align		4
        /*0000*/ 	.word	0x00000000
	.align		4
        /*0004*/ 	.word	0xffffffff
	.align		4
        /*0008*/ 	.word	0x00000000
	.align		4
        /*000c*/ 	.word	0xfffffffe
	.align		4
        /*0010*/ 	.word	0x00000000
	.align		4
        /*0014*/ 	.word	0xfffffffd
	.align		4
        /*0018*/ 	.word	0x00000000
	.align		4
        /*001c*/ 	.word	0xfffffffc


//--------------------- .nv.constant4             --------------------------
	.section	.nv.constant4,"a",@progbits
	.align	8
	.align		8
.nv.constant4:
        /*0000*/ 	.dword	_$_str
	.align		8
        /*0008*/ 	.dword	_$_str_$_2


//--------------------- .text.triton_poi_fused__native_batch_norm_legit_no_training_add_23 --------------------------
	.section	.text.triton_poi_fused__native_batch_norm_legit_no_training_add_23,"ax",@progbits
	.align	128
        .global         triton_poi_fused__native_batch_norm_legit_no_training_add_23
        .type           triton_poi_fused__native_batch_norm_legit_no_training_add_23,@function
        .size           triton_poi_fused__native_batch_norm_legit_no_training_add_23,(.L_x_1 - triton_poi_fused__native_batch_norm_legit_no_training_add_23)
        .other          triton_poi_fused__native_batch_norm_legit_no_training_add_23,@"STO_CUDA_ENTRY STV_DEFAULT"
triton_poi_fused__native_batch_norm_legit_no_training_add_23:
.text.triton_poi_fused__native_batch_norm_legit_no_training_add_23:
[----:B------:R-:W0:Y:S01]  /*0000*/  LDC R1, c[0x0][0x28] ;  /* 0x00000a00ff017b82 */ /* 0x000e220000000800 */
[----:B------:R-:W1:Y:S07]  /*0010*/  S2R R0, SR_TID.X ;  /* 0x0000000000007919 */ /* 0x000e6e0000002100 */
[----:B------:R-:W2:Y:S01]  /*0020*/  LDC.64 R12, c[0x0][0x228] ;  /* 0x00008a00ff0c7b82 */ /* 0x000ea20000000a00 */
[----:B------:R-:W-:Y:S01]  /*0030*/  ULDC.64 UR4, c[0x0][0x208] ;  /* 0x0000820000047ab9 */ /* 0x000fe20000000a00 */
[----:B------:R-:W3:Y:S06]  /*0040*/  S2R R3, SR_CTAID.X ;  /* 0x0000000000037919 */ /* 0x000eec0000002500 */
[----:B------:R-:W4:Y:S08]  /*0050*/  LDC.64 R8, c[0x0][0x218] ;  /* 0x00008600ff087b82 */ /* 0x000f300000000a00 */
[----:B------:R-:W5:Y:S08]  /*0060*/  LDC.64 R10, c[0x0][0x220] ;  /* 0x00008800ff0a7b82 */ /* 0x000f700000000a00 */
[----:B------:R-:W5:Y:S01]  /*0070*/  LDC.64 R14, c[0x0][0x230] ;  /* 0x00008c00ff0e7b82 */ /* 0x000f620000000a00 */
[----:B-1----:R-:W-:-:S07]  /*0080*/  LOP3.LUT R0, R0, 0x7f, RZ, 0xc0, !PT ;  /* 0x0000007f00007812 */ /* 0x002fce00078ec0ff */
[----:B------:R-:W1:Y:S01]  /*0090*/  LDC.64 R16, c[0x0][0x238] ;  /* 0x00008e00ff107b82 */ /* 0x000e620000000a00 */
[----:B---3--:R-:W-:-:S04]  /*00a0*/  LEA R0, R3, R0, 0x7 ;  /* 0x0000000003007211 */ /* 0x008fc800078e38ff */
[C---:B------:R-:W-:Y:S01]  /*00b0*/  ISETP.GE.AND P2, PT, R0.reuse, 0x1400, PT ;  /* 0x000014000000780c */ /* 0x040fe20003f46270 */
[----:B------:R-:W-:Y:S02]  /*00c0*/  IMAD.HI R2, R0, 0x66666667, RZ ;  /* 0x6666666700027827 */ /* 0x000fe400078e02ff */
[----:B------:R-:W3:Y:S03]  /*00d0*/  LDC.64 R4, c[0x0][0x210] ;  /* 0x00008400ff047b82 */ /* 0x000ee60000000a00 */
[----:B------:R-:W-:-:S04]  /*00e0*/  SHF.R.U32.HI R3, RZ, 0x1f, R2 ;  /* 0x0000001fff037819 */ /* 0x000fc80000011602 */
[----:B------:R-:W-:-:S05]  /*00f0*/  LEA.HI.SX32 R3, R2, R3, 0x1b ;  /* 0x0000000302037211 */ /* 0x000fca00078fdaff */
[----:B------:R-:W-:Y:S01]  /*0100*/  IMAD R19, R3, -0x50, R0 ;  /* 0xffffffb003137824 */ /* 0x000fe200078e0200 */
[----:B------:R-:W-:-:S03]  /*0110*/  CS2R R2, SRZ ;  /* 0x0000000000027805 */ /* 0x000fc6000001ff00 */
[----:B--2---:R-:W-:-:S05]  /*0120*/  IMAD.WIDE R12, R19, 0x4, R12 ;  /* 0x00000004130c7825 */ /* 0x004fca00078e020c */
[----:B------:R2:W3:Y:S01]  /*0130*/  @!P2 LDG.E.EL R2, desc[UR4][R12.64] ;  /* 0x000000040c02a981 */ /* 0x0004e2000c2e1900 */
[----:B------:R-:W-:Y:S01]  /*0140*/  CS2R R6, SRZ ;  /* 0x0000000000067805 */ /* 0x000fe2000001ff00 */
[----:B----4-:R-:W-:Y:S01]  /*0150*/  IMAD.WIDE R8, R0, 0x4, R8 ;  /* 0x0000000400087825 */ /* 0x010fe200078e0208 */
[----:B------:R-:W-:-:S03]  /*0160*/  HFMA2.MMA R18, -RZ, RZ, 0, 0 ;  /* 0x00000000ff127435 */ /* 0x000fc600000001ff */
[C---:B-----5:R-:W-:Y:S01]  /*0170*/  IMAD.WIDE R10, R19.reuse, 0x4, R10 ;  /* 0x00000004130a7825 */ /* 0x060fe200078e020a */
[----:B------:R4:W5:Y:S04]  /*0180*/  @!P2 LDG.E R6, desc[UR4][R8.64] ;  /* 0x000000040806a981 */ /* 0x000968000c1e1900 */
[----:B------:R3:W5:Y:S01]  /*0190*/  @!P2 LDG.E.EL R3, desc[UR4][R10.64] ;  /* 0x000000040a03a981 */ /* 0x000762000c2e1900 */
[----:B0-2---:R-:W-:-:S04]  /*01a0*/  IMAD.WIDE R12, R19, 0x4, R14 ;  /* 0x00000004130c7825 */ /* 0x005fc800078e020e */
[----:B-1----:R-:W-:Y:S01]  /*01b0*/  IMAD.WIDE R14, R19, 0x4, R16 ;  /* 0x00000004130e7825 */ /* 0x002fe200078e0210 */
[----:B------:R-:W-:Y:S01]  /*01c0*/  MOV R16, RZ ;  /* 0x000000ff00107202 */ /* 0x000fe20000000f00 */
[----:B------:R-:W2:Y:S01]  /*01d0*/  @!P2 LDG.E.EL R7, desc[UR4][R12.64] ;  /* 0x000000040c07a981 */ /* 0x000ea2000c2e1900 */
[----:B----4-:R-:W0:Y:S01]  /*01e0*/  LDC.64 R8, c[0x0][0x240] ;  /* 0x00009000ff087b82 */ /* 0x010e220000000a00 */
[----:B---3--:R-:W-:Y:S02]  /*01f0*/  IMAD.WIDE R4, R0, 0x4, R4 ;  /* 0x0000000400047825 */ /* 0x008fe400078e0204 */
[----:B------:R-:W2:Y:S04]  /*0200*/  @!P2 LDG.E.EL R18, desc[UR4][R14.64] ;  /* 0x000000040e12a981 */ /* 0x000ea8000c2e1900 */
[----:B------:R-:W3:Y:S01]  /*0210*/  @!P2 LDG.E R16, desc[UR4][R4.64] ;  /* 0x000000040410a981 */ /* 0x000ee2000c1e1900 */
[----:B------:R-:W-:Y:S01]  /*0220*/  HFMA2.MMA R11, -RZ, RZ, 1.625, 0 ;  /* 0x3e800000ff0b7435 */ /* 0x000fe200000001ff */
[----:B------:R-:W-:-:S04]  /*0230*/  FADD R2, R2, 9.9999997473787516356e-06 ;  /* 0x3727c5ac02027421 */ /* 0x000fc80000000000 */
[----:B------:R-:W1:Y:S01]  /*0240*/  MUFU.SQRT R10, R2 ;  /* 0x00000002000a7308 */ /* 0x000e620000002000 */
[----:B-----5:R-:W-:Y:S01]  /*0250*/  FADD R3, -R3, R6 ;  /* 0x0000000603037221 */ /* 0x020fe20000000100 */
[C---:B-1----:R-:W-:Y:S02]  /*0260*/  FSETP.GT.AND P0, PT, R10.reuse, 8.50705917302346158658e+37, PT ;  /* 0x7e8000000a00780b */ /* 0x042fe40003f04000 */
[----:B------:R-:W-:Y:S02]  /*0270*/  FSETP.GEU.AND P1, PT, R10, 1.175494350822287508e-38, PT ;  /* 0x008000000a00780b */ /* 0x000fe40003f2e000 */
[----:B------:R-:W-:-:S09]  /*0280*/  FSEL R11, R11, 1, P0 ;  /* 0x3f8000000b0b7808 */ /* 0x000fd20000000000 */
[----:B------:R-:W-:Y:S02]  /*0290*/  @P0 FMUL R10, R10, 0.25 ;  /* 0x3e8000000a0a0820 */ /* 0x000fe40000400000 */
[----:B------:R-:W-:Y:S02]  /*02a0*/  @!P1 FMUL R11, R11, 16777216 ;  /* 0x4b8000000b0b9820 */ /* 0x000fe40000400000 */
[----:B------:R-:W-:-:S06]  /*02b0*/  @!P1 FMUL R10, R10, 16777216 ;  /* 0x4b8000000a0a9820 */ /* 0x000fcc0000400000 */
[----:B------:R-:W1:Y:S02]  /*02c0*/  MUFU.RCP R10, R10 ;  /* 0x0000000a000a7308 */ /* 0x000e640000001000 */
[----:B-1----:R-:W-:-:S04]  /*02d0*/  FMUL R2, R10, R11 ;  /* 0x0000000b0a027220 */ /* 0x002fc80000400000 */
[----:B------:R-:W-:-:S04]  /*02e0*/  FMUL R3, R3, R2 ;  /* 0x0000000203037220 */ /* 0x000fc80000400000 */
[----:B--2---:R-:W-:Y:S01]  /*02f0*/  FFMA R7, R3, R7, R18 ;  /* 0x0000000703077223 */ /* 0x004fe20000000012 */
[----:B0-----:R-:W-:-:S04]  /*0300*/  IMAD.WIDE R2, R0, 0x4, R8 ;  /* 0x0000000400027825 */ /* 0x001fc800078e0208 */
[----:B---3--:R-:W-:Y:S01]  /*0310*/  FADD R7, R7, R16 ;  /* 0x0000001007077221 */ /* 0x008fe20000000000 */
[----:B------:R-:W-:Y:S06]  /*0320*/  @P2 EXIT ;  /* 0x000000000000294d */ /* 0x000fec0003800000 */
[----:B------:R-:W-:Y:S01]  /*0330*/  STG.E desc[UR4][R2.64], R7 ;  /* 0x0000000702007986 */ /* 0x000fe2000c101904 */
[----:B------:R-:W-:Y:S05]  /*0340*/  EXIT ;  /* 0x000000000000794d */ /* 0x000fea0003800000 */
.L_x_0:
[----:B------:R-:W-:-:S00]  /*0350*/  BRA `(.L_x_0) ;  /* 0xfffffffc00fc7947 */ /* 0x000fc0000383ffff */
[----:B------:R-:W-:-:S00]  /*0360*/  NOP ;  /* 0x0000000000007918 */ /* 0x000fc00000000000 */
        /* <DEDUP_REMOVED lines=9> */
.L_x_1:


//--------------------- .nv.global.init           --------------------------
	.section	.nv.global.init,"aw",@progbits
.nv.global.init:
	.type		_$_str,@object
	.size		_$_str,(_$_str_$_2 - _$_str)
_$_str:
        /*0000*/ 	.byte	0x5f, 0x5f, 0x43, 0x55, 0x44, 0x41, 0x5f, 0x46, 0x54, 0x5a, 0x00
	.type		_$_str_$_2,@object
	.size		_$_str_$_2,(.L_1 - _$_str_$_2)
_$_str_$_2:
        /*000b*/ 	.byte	0x5f, 0x5f, 0x43, 0x55, 0x44, 0x41, 0x5f, 0x50, 0x52, 0x45, 0x43, 0x5f, 0x53, 0x51, 0x52, 0x54
        /*001b*/ 	.byte	0x00
.L_1:


//--------------------- .nv.constant0.triton_poi_fused__native_batch_norm_legit_no_training_add_23 --------------------------
	.section	.nv.constant0.triton_poi_fused__native_batch_norm_legit_no_training_add_23,"a",@progbits
	.sectionflags	@""
	.align	4
.nv.constant0.triton_poi_fused__native_batch_norm_legit_no_training_add_23:
	.zero		588
